//
// Generated by NVIDIA NVVM Compiler
//
// Compiler Build ID: CL-36424714
// Cuda compilation tools, release 13.0, V13.0.88
// Based on NVVM 20.0.0
//

.version 9.0
.target sm_100
.address_size 64

	// .globl	_Z9reduce_v6ILi256EEvPfS0_i
// _ZZ9reduce_v6ILi256EEvPfS0_iE4smem has been demoted

.visible .entry _Z9reduce_v6ILi256EEvPfS0_i(
	.param .u64 .ptr .align 1 _Z9reduce_v6ILi256EEvPfS0_i_param_0,
	.param .u64 .ptr .align 1 _Z9reduce_v6ILi256EEvPfS0_i_param_1,
	.param .u32 _Z9reduce_v6ILi256EEvPfS0_i_param_2
)
{
	.reg .pred 	%p<8>;
	.reg .b32 	%r<14>;
	.reg .b32 	%f<34>;
	.reg .b64 	%rd<9>;
	// demoted variable
	.shared .align 4 .b8 _ZZ9reduce_v6ILi256EEvPfS0_iE4smem[1024];
	ld.param.u64 	%rd2, [_Z9reduce_v6ILi256EEvPfS0_i_param_0];
	ld.param.u64 	%rd3, [_Z9reduce_v6ILi256EEvPfS0_i_param_1];
	ld.param.u32 	%r9, [_Z9reduce_v6ILi256EEvPfS0_i_param_2];
	mov.u32 	%r1, %tid.x;
	mov.u32 	%r2, %ctaid.x;
	mov.u32 	%r3, %ntid.x;
	mad.lo.s32 	%r13, %r2, %r3, %r1;
	setp.ge.s32 	%p1, %r13, %r9;
	mov.f32 	%f33, 0f00000000;
	@%p1 bra 	$L__BB0_3;
	mov.u32 	%r10, %nctaid.x;
	mul.lo.s32 	%r5, %r3, %r10;
	cvta.to.global.u64 	%rd1, %rd2;
	mov.f32 	%f33, 0f00000000;
$L__BB0_2:
	mul.wide.s32 	%rd4, %r13, 4;
	add.s64 	%rd5, %rd1, %rd4;
	ld.global.f32 	%f6, [%rd5];
	add.f32 	%f33, %f33, %f6;
	add.s32 	%r13, %r13, %r5;
	setp.lt.s32 	%p2, %r13, %r9;
	@%p2 bra 	$L__BB0_2;
$L__BB0_3:
	shl.b32 	%r11, %r1, 2;
	mov.u32 	%r12, _ZZ9reduce_v6ILi256EEvPfS0_iE4smem;
	add.s32 	%r8, %r12, %r11;
	st.shared.f32 	[%r8], %f33;
	bar.sync 	0;
	setp.gt.u32 	%p3, %r1, 127;
	@%p3 bra 	$L__BB0_5;
	ld.shared.f32 	%f7, [%r8+512];
	ld.shared.f32 	%f8, [%r8];
	add.f32 	%f9, %f7, %f8;
	st.shared.f32 	[%r8], %f9;
$L__BB0_5:
	bar.sync 	0;
	setp.gt.u32 	%p4, %r1, 63;
	@%p4 bra 	$L__BB0_7;
	ld.shared.f32 	%f10, [%r8+256];
	ld.shared.f32 	%f11, [%r8];
	add.f32 	%f12, %f10, %f11;
	st.shared.f32 	[%r8], %f12;
$L__BB0_7:
	bar.sync 	0;
	setp.gt.u32 	%p5, %r1, 31;
	@%p5 bra 	$L__BB0_12;
	setp.lt.u32 	%p6, %r3, 64;
	@%p6 bra 	$L__BB0_10;
	ld.volatile.shared.f32 	%f13, [%r8+128];
	ld.volatile.shared.f32 	%f14, [%r8];
	add.f32 	%f15, %f13, %f14;
	st.volatile.shared.f32 	[%r8], %f15;
$L__BB0_10:
	ld.volatile.shared.f32 	%f16, [%r8+64];
	ld.volatile.shared.f32 	%f17, [%r8];
	add.f32 	%f18, %f16, %f17;
	st.volatile.shared.f32 	[%r8], %f18;
	ld.volatile.shared.f32 	%f19, [%r8+32];
	ld.volatile.shared.f32 	%f20, [%r8];
	add.f32 	%f21, %f19, %f20;
	st.volatile.shared.f32 	[%r8], %f21;
	ld.volatile.shared.f32 	%f22, [%r8+16];
	ld.volatile.shared.f32 	%f23, [%r8];
	add.f32 	%f24, %f22, %f23;
	st.volatile.shared.f32 	[%r8], %f24;
	ld.volatile.shared.f32 	%f25, [%r8+8];
	ld.volatile.shared.f32 	%f26, [%r8];
	add.f32 	%f27, %f25, %f26;
	st.volatile.shared.f32 	[%r8], %f27;
	ld.volatile.shared.f32 	%f28, [%r8+4];
	ld.volatile.shared.f32 	%f29, [%r8];
	add.f32 	%f30, %f28, %f29;
	st.volatile.shared.f32 	[%r8], %f30;
	setp.ne.s32 	%p7, %r1, 0;
	@%p7 bra 	$L__BB0_12;
	ld.shared.f32 	%f31, [_ZZ9reduce_v6ILi256EEvPfS0_iE4smem];
	cvta.to.global.u64 	%rd6, %rd3;
	mul.wide.u32 	%rd7, %r2, 4;
	add.s64 	%rd8, %rd6, %rd7;
	st.global.f32 	[%rd8], %f31;
$L__BB0_12:
	ret;

}


// ===== COMPILED SASS (sm_100) =====

	.target	sm_100

	.elftype	@"ET_EXEC"


//--------------------- .note.nv.tkinfo           --------------------------
	.section	.note.nv.tkinfo,"",@"SHT_NOTE"
	.sectionflags	@"SHF_NOTE_NV_TKINFO"
	.tkinfo
        /*0018*/ 	.word	0x00000002
        /*0030*/ 	.string	""
        /*0030*/ 	.string	"ptxas"
        /*0030*/ 	.string	"Cuda compilation tools, release 13.0, V13.0.88"
        /*0030*/ 	.string	"Build cuda_13.0.r13.0/compiler.36424714_0"
        /*0030*/ 	.string	"-arch sm_100 -m 64 "



//--------------------- .note.nv.cuinfo           --------------------------
	.section	.note.nv.cuinfo,"",@"SHT_NOTE"
	.sectionflags	@"SHF_NOTE_NV_CUINFO"
        /*0018*/ 	.short	0x0002
        /*001a*/ 	.short	0x0064
        /*001c*/ 	.short	0x0082
	.zero		2


//--------------------- .nv.info                  --------------------------
	.section	.nv.info,"",@"SHT_CUDA_INFO"
	.align	4


	//----- nvinfo : EIATTR_REGCOUNT
	.align		4
        /*0000*/ 	.byte	0x04, 0x2f
        /*0002*/ 	.short	(.L_1 - .L_0)
	.align		4
.L_0:
        /*0004*/ 	.word	index@(_Z9reduce_v6ILi256EEvPfS0_i)
        /*0008*/ 	.word	0x0000000d


	//----- nvinfo : EIATTR_FRAME_SIZE
	.align		4
.L_1:
        /*000c*/ 	.byte	0x04, 0x11
        /*000e*/ 	.short	(.L_3 - .L_2)
	.align		4
.L_2:
        /*0010*/ 	.word	index@(_Z9reduce_v6ILi256EEvPfS0_i)
        /*0014*/ 	.word	0x00000000


	//----- nvinfo : EIATTR_MIN_STACK_SIZE
	.align		4
.L_3:
        /*0018*/ 	.byte	0x04, 0x12
        /*001a*/ 	.short	(.L_5 - .L_4)
	.align		4
.L_4:
        /*001c*/ 	.word	index@(_Z9reduce_v6ILi256EEvPfS0_i)
        /*0020*/ 	.word	0x00000000
.L_5:


//--------------------- .nv.compat                --------------------------
	.section	.nv.compat,"",@"SHT_CUDA_COMPAT_INFO"
	.align	4
        /*0000*/ 	.byte	0x02, 0x09, 0x00, 0x00, 0x02, 0x02, 0x01, 0x00, 0x02, 0x05, 0x05, 0x00, 0x03, 0x07, 0x01, 0x01
        /*0010*/ 	.byte	0x02, 0x03, 0x00, 0x00, 0x02, 0x06, 0x01, 0x00, 0x04, 0x0b, 0x08, 0x00, 0x09, 0x00, 0x00, 0x00
        /*0020*/ 	.byte	0x00, 0x00, 0x00, 0x00


//--------------------- .nv.info._Z9reduce_v6ILi256EEvPfS0_i --------------------------
	.section	.nv.info._Z9reduce_v6ILi256EEvPfS0_i,"",@"SHT_CUDA_INFO"
	.sectionflags	@""
	.align	4


	//----- nvinfo : EIATTR_CUDA_API_VERSION
	.align		4
        /*0000*/ 	.byte	0x04, 0x37
        /*0002*/ 	.short	(.L_7 - .L_6)
.L_6:
        /*0004*/ 	.word	0x00000082


	//----- nvinfo : EIATTR_KPARAM_INFO
	.align		4
.L_7:
        /*0008*/ 	.byte	0x04, 0x17
        /*000a*/ 	.short	(.L_9 - .L_8)
.L_8:
        /*000c*/ 	.word	0x00000000
        /*0010*/ 	.short	0x0002
        /*0012*/ 	.short	0x0010
        /*0014*/ 	.byte	0x00, 0xf0, 0x11, 0x00


	//----- nvinfo : EIATTR_KPARAM_INFO
	.align		4
.L_9:
        /*0018*/ 	.byte	0x04, 0x17
        /*001a*/ 	.short	(.L_11 - .L_10)
.L_10:
        /*001c*/ 	.word	0x00000000
        /*0020*/ 	.short	0x0001
        /*0022*/ 	.short	0x0008
        /*0024*/ 	.byte	0x00, 0xf5, 0x21, 0x00


	//----- nvinfo : EIATTR_KPARAM_INFO
	.align		4
.L_11:
        /*0028*/ 	.byte	0x04, 0x17
        /*002a*/ 	.short	(.L_13 - .L_12)
.L_12:
        /*002c*/ 	.word	0x00000000
        /*0030*/ 	.short	0x0000
        /*0032*/ 	.short	0x0000
        /*0034*/ 	.byte	0x00, 0xf5, 0x21, 0x00


	//----- nvinfo : EIATTR_SPARSE_MMA_MASK
	.align		4
.L_13:
        /*0038*/ 	.byte	0x03, 0x50
        /*003a*/ 	.short	0x0000


	//----- nvinfo : EIATTR_MAXREG_COUNT
	.align		4
        /*003c*/ 	.byte	0x03, 0x1b
        /*003e*/ 	.short	0x00ff


	//----- nvinfo : EIATTR_NUM_BARRIERS
	.align		4
        /*0040*/ 	.byte	0x02, 0x4c
        /*0042*/ 	.byte	0x01
	.zero		1


	//----- nvinfo : EIATTR_MERCURY_ISA_VERSION
	.align		4
        /*0044*/ 	.byte	0x03, 0x5f
        /*0046*/ 	.short	0x0101


	//----- nvinfo : EIATTR_VRC_CTA_INIT_COUNT
	.align		4
        /*0048*/ 	.byte	0x02, 0x4a
	.zero		1
	.zero		1


	//----- nvinfo : EIATTR_EXIT_INSTR_OFFSETS
	.align		4
        /*004c*/ 	.byte	0x04, 0x1c
        /*004e*/ 	.short	(.L_15 - .L_14)


	//   ....[0]....
.L_14:
        /*0050*/ 	.word	0x00000290


	//   ....[1]....
        /*0054*/ 	.word	0x00000440


	//   ....[2]....
        /*0058*/ 	.word	0x00000490


	//----- nvinfo : EIATTR_CRS_STACK_SIZE
	.align		4
.L_15:
        /*005c*/ 	.byte	0x04, 0x1e
        /*005e*/ 	.short	(.L_17 - .L_16)
.L_16:
        /*0060*/ 	.word	0x00000000


	//----- nvinfo : EIATTR_CBANK_PARAM_SIZE
	.align		4
.L_17:
        /*0064*/ 	.byte	0x03, 0x19
        /*0066*/ 	.short	0x0014


	//----- nvinfo : EIATTR_PARAM_CBANK
	.align		4
        /*0068*/ 	.byte	0x04, 0x0a
        /*006a*/ 	.short	(.L_19 - .L_18)
	.align		4
.L_18:
        /*006c*/ 	.word	index@(.nv.constant0._Z9reduce_v6ILi256EEvPfS0_i)
        /*0070*/ 	.short	0x0380
        /*0072*/ 	.short	0x0014


	//----- nvinfo : EIATTR_SW_WAR
	.align		4
.L_19:
        /*0074*/ 	.byte	0x04, 0x36
        /*0076*/ 	.short	(.L_21 - .L_20)
.L_20:
        /*0078*/ 	.word	0x00000008
.L_21:


//--------------------- .nv.callgraph             --------------------------
	.section	.nv.callgraph,"",@"SHT_CUDA_CALLGRAPH"
	.align	4
	.sectionentsize	8
	.align		4
        /*0000*/ 	.word	0x00000000
	.align		4
        /*0004*/ 	.word	0xffffffff
	.align		4
        /*0008*/ 	.word	0x00000000
	.align		4
        /*000c*/ 	.word	0xfffffffe
	.align		4
        /*0010*/ 	.word	0x00000000
	.align		4
        /*0014*/ 	.word	0xfffffffd
	.align		4
        /*0018*/ 	.word	0x00000000
	.align		4
        /*001c*/ 	.word	0xfffffffc


//--------------------- .text._Z9reduce_v6ILi256EEvPfS0_i --------------------------
	.section	.text._Z9reduce_v6ILi256EEvPfS0_i,"ax",@progbits
	.align	128
        .global         _Z9reduce_v6ILi256EEvPfS0_i
        .type           _Z9reduce_v6ILi256EEvPfS0_i,@function
        .size           _Z9reduce_v6ILi256EEvPfS0_i,(.L_x_4 - _Z9reduce_v6ILi256EEvPfS0_i)
        .other          _Z9reduce_v6ILi256EEvPfS0_i,@"STO_CUDA_ENTRY STV_DEFAULT"
_Z9reduce_v6ILi256EEvPfS0_i:
.text._Z9reduce_v6ILi256EEvPfS0_i:
[----:B------:R-:W-:Y:S01]  /*0000*/  LDC R1, c[0x0][0x37c] ;  /* 0x0000df00ff017b82 */ /* 0x000fe20000000800 */
[----:B------:R-:W0:Y:S07]  /*0010*/  S2R R3, SR_TID.X ;  /* 0x0000000000037919 */ /* 0x000e2e0000002100 */
[----:B------:R-:W0:Y:S01]  /*0020*/  LDC R10, c[0x0][0x360] ;  /* 0x0000d800ff0a7b82 */ /* 0x000e220000000800 */
[----:B------:R-:W1:Y:S01]  /*0030*/  LDCU UR8, c[0x0][0x390] ;  /* 0x00007200ff0877ac */ /* 0x000e620008000800 */
[----:B------:R-:W-:Y:S01]  /*0040*/  BSSY.RECONVERGENT B0, `(.L_x_0) ;  /* 0x0000011000007945 */ /* 0x000fe20003800200 */
[----:B------:R-:W0:Y:S01]  /*0050*/  S2R R0, SR_CTAID.X ;  /* 0x0000000000007919 */ /* 0x000e220000002500 */
[----:B------:R-:W-:Y:S01]  /*0060*/  HFMA2 R8, -RZ, RZ, 0, 0 ;  /* 0x00000000ff087431 */ /* 0x000fe200000001ff */
[----:B------:R-:W2:Y:S01]  /*0070*/  LDCU.64 UR6, c[0x0][0x358] ;  /* 0x00006b00ff0677ac */ /* 0x000ea20008000a00 */
[----:B0-----:R-:W-:-:S05]  /*0080*/  IMAD R2, R0, R10, R3 ;  /* 0x0000000a00027224 */ /* 0x001fca00078e0203 */
[----:B-1----:R-:W-:-:S13]  /*0090*/  ISETP.GE.AND P0, PT, R2, UR8, PT ;  /* 0x0000000802007c0c */ /* 0x002fda000bf06270 */
[----:B--2---:R-:W-:Y:S05]  /*00a0*/  @P0 BRA `(.L_x_1) ;  /* 0x0000000000280947 */ /* 0x004fea0003800000 */
[----:B------:R-:W0:Y:S01]  /*00b0*/  LDC.64 R6, c[0x0][0x380] ;  /* 0x0000e000ff067b82 */ /* 0x000e220000000a00 */
[----:B------:R-:W1:Y:S01]  /*00c0*/  LDCU UR4, c[0x0][0x370] ;  /* 0x00006e00ff0477ac */ /* 0x000e620008000800 */
[----:B------:R-:W-:Y:S01]  /*00d0*/  MOV R8, RZ ;  /* 0x000000ff00087202 */ /* 0x000fe20000000f00 */
[----:B-1----:R-:W-:-:S07]  /*00e0*/  IMAD R9, R10, UR4, RZ ;  /* 0x000000040a097c24 */ /* 0x002fce000f8e02ff */
.L_x_2:
[----:B0-----:R-:W-:-:S06]  /*00f0*/  IMAD.WIDE R4, R2, 0x4, R6 ;  /* 0x0000000402047825 */ /* 0x001fcc00078e0206 */
[----:B------:R-:W2:Y:S01]  /*0100*/  LDG.E R5, desc[UR6][R4.64] ;  /* 0x0000000604057981 */ /* 0x000ea2000c1e1900 */
[----:B------:R-:W-:-:S04]  /*0110*/  IADD3 R2, PT, PT, R9, R2, RZ ;  /* 0x0000000209027210 */ /* 0x000fc80007ffe0ff */
[----:B------:R-:W-:Y:S01]  /*0120*/  ISETP.GE.AND P0, PT, R2, UR8, PT ;  /* 0x0000000802007c0c */ /* 0x000fe2000bf06270 */
[----:B--2---:R-:W-:-:S12]  /*0130*/  FADD R8, R5, R8 ;  /* 0x0000000805087221 */ /* 0x004fd80000000000 */
[----:B------:R-:W-:Y:S05]  /*0140*/  @!P0 BRA `(.L_x_2) ;  /* 0xfffffffc00e88947 */ /* 0x000fea000383ffff */
.L_x_1:
[----:B------:R-:W-:Y:S05]  /*0150*/  BSYNC.RECONVERGENT B0 ;  /* 0x0000000000007941 */ /* 0x000fea0003800200 */
.L_x_0:
[----:B------:R-:W0:Y:S01]  /*0160*/  S2UR UR5, SR_CgaCtaId ;  /* 0x00000000000579c3 */ /* 0x000e220000008800 */
[----:B------:R-:W-:Y:S01]  /*0170*/  UMOV UR4, 0x400 ;  /* 0x0000040000047882 */ /* 0x000fe20000000000 */
[C---:B------:R-:W-:Y:S02]  /*0180*/  ISETP.GT.U32.AND P1, PT, R3.reuse, 0x7f, PT ;  /* 0x0000007f0300780c */ /* 0x040fe40003f24070 */
[----:B------:R-:W-:Y:S01]  /*0190*/  ISETP.GT.U32.AND P0, PT, R3, 0x3f, PT ;  /* 0x0000003f0300780c */ /* 0x000fe20003f04070 */
[----:B0-----:R-:W-:-:S06]  /*01a0*/  ULEA UR4, UR5, UR4, 0x18 ;  /* 0x0000000405047291 */ /* 0x001fcc000f8ec0ff */
[----:B------:R-:W-:-:S05]  /*01b0*/  LEA R5, R3, UR4, 0x2 ;  /* 0x0000000403057c11 */ /* 0x000fca000f8e10ff */
[----:B------:R-:W-:Y:S01]  /*01c0*/  STS [R5], R8 ;  /* 0x0000000805007388 */ /* 0x000fe20000000800 */
[----:B------:R-:W-:Y:S06]  /*01d0*/  BAR.SYNC.DEFER_BLOCKING 0x0 ;  /* 0x0000000000007b1d */ /* 0x000fec0000010000 */
[----:B------:R-:W-:Y:S04]  /*01e0*/  @!P1 LDS R2, [R5+0x200] ;  /* 0x0002000005029984 */ /* 0x000fe80000000800 */
[----:B------:R-:W0:Y:S02]  /*01f0*/  @!P1 LDS R7, [R5] ;  /* 0x0000000005079984 */ /* 0x000e240000000800 */
[----:B0-----:R-:W-:-:S05]  /*0200*/  @!P1 FADD R2, R2, R7 ;  /* 0x0000000702029221 */ /* 0x001fca0000000000 */
[----:B------:R-:W-:Y:S01]  /*0210*/  @!P1 STS [R5], R2 ;  /* 0x0000000205009388 */ /* 0x000fe20000000800 */
[----:B------:R-:W-:Y:S01]  /*0220*/  BAR.SYNC.DEFER_BLOCKING 0x0 ;  /* 0x0000000000007b1d */ /* 0x000fe20000010000 */
[----:B------:R-:W-:-:S05]  /*0230*/  ISETP.GT.U32.AND P1, PT, R3, 0x1f, PT ;  /* 0x0000001f0300780c */ /* 0x000fca0003f24070 */
[----:B------:R-:W-:Y:S04]  /*0240*/  @!P0 LDS R4, [R5+0x100] ;  /* 0x0001000005048984 */ /* 0x000fe80000000800 */
[----:B------:R-:W0:Y:S02]  /*0250*/  @!P0 LDS R7, [R5] ;  /* 0x0000000005078984 */ /* 0x000e240000000800 */
[----:B0-----:R-:W-:-:S05]  /*0260*/  @!P0 FADD R4, R4, R7 ;  /* 0x0000000704048221 */ /* 0x001fca0000000000 */
[----:B------:R0:W-:Y:S01]  /*0270*/  @!P0 STS [R5], R4 ;  /* 0x0000000405008388 */ /* 0x0001e20000000800 */
[----:B------:R-:W-:Y:S06]  /*0280*/  BAR.SYNC.DEFER_BLOCKING 0x0 ;  /* 0x0000000000007b1d */ /* 0x000fec0000010000 */
[----:B------:R-:W-:Y:S05]  /*0290*/  @P1 EXIT ;  /* 0x000000000000194d */ /* 0x000fea0003800000 */
[----:B------:R-:W-:-:S13]  /*02a0*/  ISETP.GE.U32.AND P0, PT, R10, 0x40, PT ;  /* 0x000000400a00780c */ /* 0x000fda0003f06070 */
[----:B------:R-:W-:Y:S04]  /*02b0*/  @P0 LDS R2, [R5+0x80] ;  /* 0x0000800005020984 */ /* 0x000fe80000000800 */
[----:B------:R-:W1:Y:S02]  /*02c0*/  @P0 LDS R7, [R5] ;  /* 0x0000000005070984 */ /* 0x000e640000000800 */
[----:B-1----:R-:W-:-:S05]  /*02d0*/  @P0 FADD R2, R2, R7 ;  /* 0x0000000702020221 */ /* 0x002fca0000000000 */
[----:B------:R-:W-:Y:S01]  /*02e0*/  @P0 STS [R5], R2 ;  /* 0x0000000205000388 */ /* 0x000fe20000000800 */
[----:B------:R-:W-:-:S03]  /*02f0*/  ISETP.NE.AND P0, PT, R3, RZ, PT ;  /* 0x000000ff0300720c */ /* 0x000fc60003f05270 */
[----:B0-----:R-:W-:Y:S04]  /*0300*/  LDS R4, [R5+0x40] ;  /* 0x0000400005047984 */ /* 0x001fe80000000800 */
[----:B------:R-:W0:Y:S02]  /*0310*/  LDS R7, [R5] ;  /* 0x0000000005077984 */ /* 0x000e240000000800 */
[----:B0-----:R-:W-:-:S05]  /*0320*/  FADD R4, R4, R7 ;  /* 0x0000000704047221 */ /* 0x001fca0000000000 */
[----:B------:R-:W-:Y:S04]  /*0330*/  STS [R5], R4 ;  /* 0x0000000405007388 */ /* 0x000fe80000000800 */
[----:B------:R-:W-:Y:S04]  /*0340*/  LDS R6, [R5+0x20] ;  /* 0x0000200005067984 */ /* 0x000fe80000000800 */
        /* <DEDUP_REMOVED lines=14> */
[----:B------:R0:W-:Y:S01]  /*0430*/  STS [R5], R4 ;  /* 0x0000000405007388 */ /* 0x0001e20000000800 */
[----:B------:R-:W-:Y:S05]  /*0440*/  @P0 EXIT ;  /* 0x000000000000094d */ /* 0x000fea0003800000 */
[----:B0-----:R-:W0:Y:S01]  /*0450*/  LDS R5, [UR4] ;  /* 0x00000004ff057984 */ /* 0x001e220008000800 */
[----:B------:R-:W1:Y:S02]  /*0460*/  LDC.64 R2, c[0x0][0x388] ;  /* 0x0000e200ff027b82 */ /* 0x000e640000000a00 */
[----:B-1----:R-:W-:-:S05]  /*0470*/  IMAD.WIDE.U32 R2, R0, 0x4, R2 ;  /* 0x0000000400027825 */ /* 0x002fca00078e0002 */
[----:B0-----:R-:W-:Y:S01]  /*0480*/  STG.E desc[UR6][R2.64], R5 ;  /* 0x0000000502007986 */ /* 0x001fe2000c101906 */
[----:B------:R-:W-:Y:S05]  /*0490*/  EXIT ;  /* 0x000000000000794d */ /* 0x000fea0003800000 */
.L_x_3:
[----:B------:R-:W-:-:S00]  /*04a0*/  BRA `(.L_x_3) ;  /* 0xfffffffc00fc7947 */ /* 0x000fc0000383ffff */
[----:B------:R-:W-:-:S00]  /*04b0*/  NOP ;  /* 0x0000000000007918 */ /* 0x000fc00000000000 */
        /* <DEDUP_REMOVED lines=12> */
.L_x_4:


//--------------------- .nv.shared._Z9reduce_v6ILi256EEvPfS0_i --------------------------
	.section	.nv.shared._Z9reduce_v6ILi256EEvPfS0_i,"aw",@nobits
	.sectionflags	@""
	.align	4
.nv.shared._Z9reduce_v6ILi256EEvPfS0_i:
	.zero		2048


//--------------------- .nv.shared.reserved.0     --------------------------
	.section	.nv.shared.reserved.0,"aw",@nobits
	.weak		__nv_reservedSMEM_offset_0_alias
	.size		__nv_reservedSMEM_offset_0_alias, 0, 64
	.other		__nv_reservedSMEM_offset_0_alias,@"STO_CUDA_RESERVED_SHARED STV_DEFAULT"
__nv_reservedSMEM_offset_0_alias:
	.zero		0
	.zero		64


//--------------------- .nv.constant0._Z9reduce_v6ILi256EEvPfS0_i --------------------------
	.section	.nv.constant0._Z9reduce_v6ILi256EEvPfS0_i,"a",@progbits
	.sectionflags	@""
	.align	4
.nv.constant0._Z9reduce_v6ILi256EEvPfS0_i:
	.zero		916


//--------------------- SYMBOLS --------------------------

	.type		.nv.reservedSmem.offset0,@object
	.size		.nv.reservedSmem.offset0,0x4
	.type		.nv.reservedSmem.cap,@object
	.size		.nv.reservedSmem.cap,0x4
